	.headerflags	@"EF_CUDA_TEXMODE_UNIFIED EF_CUDA_64BIT_ADDRESS EF_CUDA_ACCELERATORS EF_CUDA_SM90 EF_CUDA_VIRTUAL_SM(EF_CUDA_SM90)"
	.elftype	@"ET_EXEC"


//--------------------- .nv.info                  --------------------------
	.section	.nv.info,"",@"SHT_CUDA_INFO"
	.align	4


	//----- nvinfo : EIATTR_REGCOUNT
	.align		4
        /*0000*/ 	.byte	0x04, 0x2f
        /*0002*/ 	.short	(.L_1 - .L_0)
	.align		4
.L_0:
        /*0004*/ 	.word	index@(triton_poi_fused_mul_0)
        /*0008*/ 	.word	0x0000000c


	//----- nvinfo : EIATTR_MIN_STACK_SIZE
	.align		4
.L_1:
        /*000c*/ 	.byte	0x04, 0x12
        /*000e*/ 	.short	(.L_3 - .L_2)
	.align		4
.L_2:
        /*0010*/ 	.word	index@(triton_poi_fused_mul_0)
        /*0014*/ 	.word	0x00000000


	//----- nvinfo : EIATTR_FRAME_SIZE
	.align		4
.L_3:
        /*0018*/ 	.byte	0x04, 0x11
        /*001a*/ 	.short	(.L_5 - .L_4)
	.align		4
.L_4:
        /*001c*/ 	.word	index@(triton_poi_fused_mul_0)
        /*0020*/ 	.word	0x00000000


	//----- nvinfo : EIATTR_MIN_STACK_SIZE
	.align		4
.L_5:
        /*0024*/ 	.byte	0x04, 0x12
        /*0026*/ 	.short	(.L_7 - .L_6)
	.align		4
.L_6:
        /*0028*/ 	.word	index@(triton_poi_fused_mul_0)
        /*002c*/ 	.word	0x00000000
.L_7:


//--------------------- .nv.info.triton_poi_fused_mul_0 --------------------------
	.section	.nv.info.triton_poi_fused_mul_0,"",@"SHT_CUDA_INFO"
	.sectionflags	@""
	.align	4


	//----- nvinfo : EIATTR_CUDA_API_VERSION
	.align		4
        /*0000*/ 	.byte	0x04, 0x37
        /*0002*/ 	.short	(.L_9 - .L_8)
.L_8:
        /*0004*/ 	.word	0x0000007c


	//----- nvinfo : EIATTR_KPARAM_INFO
	.align		4
.L_9:
        /*0008*/ 	.byte	0x04, 0x17
        /*000a*/ 	.short	(.L_11 - .L_10)
.L_10:
        /*000c*/ 	.word	0x00000000
        /*0010*/ 	.short	0x0003
        /*0012*/ 	.short	0x0018
        /*0014*/ 	.byte	0x00, 0xf0, 0x11, 0x00


	//----- nvinfo : EIATTR_KPARAM_INFO
	.align		4
.L_11:
        /*0018*/ 	.byte	0x04, 0x17
        /*001a*/ 	.short	(.L_13 - .L_12)
.L_12:
        /*001c*/ 	.word	0x00000000
        /*0020*/ 	.short	0x0002
        /*0022*/ 	.short	0x0010
        /*0024*/ 	.byte	0x00, 0xf4, 0x21, 0x00


	//----- nvinfo : EIATTR_KPARAM_INFO
	.align		4
.L_13:
        /*0028*/ 	.byte	0x04, 0x17
        /*002a*/ 	.short	(.L_15 - .L_14)
.L_14:
        /*002c*/ 	.word	0x00000000
        /*0030*/ 	.short	0x0001
        /*0032*/ 	.short	0x0008
        /*0034*/ 	.byte	0x00, 0xf0, 0x21, 0x00


	//----- nvinfo : EIATTR_KPARAM_INFO
	.align		4
.L_15:
        /*0038*/ 	.byte	0x04, 0x17
        /*003a*/ 	.short	(.L_17 - .L_16)
.L_16:
        /*003c*/ 	.word	0x00000000
        /*0040*/ 	.short	0x0000
        /*0042*/ 	.short	0x0000
        /*0044*/ 	.byte	0x00, 0xf4, 0x21, 0x00


	//----- nvinfo : EIATTR_SPARSE_MMA_MASK
	.align		4
.L_17:
        /*0048*/ 	.byte	0x03, 0x50
        /*004a*/ 	.short	0x0000


	//----- nvinfo : EIATTR_MAXREG_COUNT
	.align		4
        /*004c*/ 	.byte	0x03, 0x1b
        /*004e*/ 	.short	0x00ff


	//----- nvinfo : EIATTR_EXIT_INSTR_OFFSETS
	.align		4
        /*0050*/ 	.byte	0x04, 0x1c
        /*0052*/ 	.short	(.L_19 - .L_18)


	//   ....[0]....
.L_18:
        /*0054*/ 	.word	0x00000100


	//   ....[1]....
        /*0058*/ 	.word	0x00000120


	//----- nvinfo : EIATTR_REQNTID
	.align		4
.L_19:
        /*005c*/ 	.byte	0x04, 0x10
        /*005e*/ 	.short	(.L_21 - .L_20)
.L_20:
        /*0060*/ 	.word	0x00000080
        /*0064*/ 	.word	0x00000001
        /*0068*/ 	.word	0x00000001


	//----- nvinfo : EIATTR_CBANK_PARAM_SIZE
	.align		4
.L_21:
        /*006c*/ 	.byte	0x03, 0x19
        /*006e*/ 	.short	0x001c


	//----- nvinfo : EIATTR_PARAM_CBANK
	.align		4
        /*0070*/ 	.byte	0x04, 0x0a
        /*0072*/ 	.short	(.L_23 - .L_22)
	.align		4
.L_22:
        /*0074*/ 	.word	index@(.nv.constant0.triton_poi_fused_mul_0)
        /*0078*/ 	.short	0x0210
        /*007a*/ 	.short	0x001c


	//----- nvinfo : EIATTR_SW_WAR
	.align		4
.L_23:
        /*007c*/ 	.byte	0x04, 0x36
        /*007e*/ 	.short	(.L_25 - .L_24)
.L_24:
        /*0080*/ 	.word	0x00000008
.L_25:


//--------------------- .nv.callgraph             --------------------------
	.section	.nv.callgraph,"",@"SHT_CUDA_CALLGRAPH"
	.align	4
	.sectionentsize	8
	.align		4
        /*0000*/ 	.word	0x00000000
	.align		4
        /*0004*/ 	.word	0xffffffff
	.align		4
        /*0008*/ 	.word	0x00000000
	.align		4
        /*000c*/ 	.word	0xfffffffe
	.align		4
        /*0010*/ 	.word	0x00000000
	.align		4
        /*0014*/ 	.word	0xfffffffd
	.align		4
        /*0018*/ 	.word	0x00000000
	.align		4
        /*001c*/ 	.word	0xfffffffc


//--------------------- .text.triton_poi_fused_mul_0 --------------------------
	.section	.text.triton_poi_fused_mul_0,"ax",@progbits
	.align	128
        .global         triton_poi_fused_mul_0
        .type           triton_poi_fused_mul_0,@function
        .size           triton_poi_fused_mul_0,(.L_x_1 - triton_poi_fused_mul_0)
        .other          triton_poi_fused_mul_0,@"STO_CUDA_ENTRY STV_DEFAULT"
triton_poi_fused_mul_0:
.text.triton_poi_fused_mul_0:
[----:B------:R-:W0:Y:S02]  /*0000*/  LDC R1, c[0x0][0x28] ;  /* 0x00000a00ff017b82 */ /* 0x000e240000000800 */
[----:B------:R-:W1:Y:S01]  /*0010*/  S2R R0, SR_TID.X ;  /* 0x0000000000007919 */ /* 0x000e620000002100 */
[----:B------:R-:W2:Y:S01]  /*0020*/  LDC.64 R2, c[0x0][0x210] ;  /* 0x00008400ff027b82 */ /* 0x000ea20000000a00 */
[----:B------:R-:W-:Y:S01]  /*0030*/  ULDC.64 UR4, c[0x0][0x208] ;  /* 0x0000820000047ab9 */ /* 0x000fe20000000a00 */
[----:B------:R-:W-:Y:S01]  /*0040*/  ULDC.64 UR6, c[0x0][0x218] ;  /* 0x0000860000067ab9 */ /* 0x000fe20000000a00 */
[----:B------:R-:W3:Y:S05]  /*0050*/  S2R R7, SR_CTAID.X ;  /* 0x0000000000077919 */ /* 0x000eea0000002500 */
[----:B------:R-:W4:Y:S01]  /*0060*/  LDC.64 R4, c[0x0][0x220] ;  /* 0x00008800ff047b82 */ /* 0x000f220000000a00 */
[----:B-1----:R-:W-:-:S04]  /*0070*/  LOP3.LUT R0, R0, 0x7f, RZ, 0xc0, !PT ;  /* 0x0000007f00007812 */ /* 0x002fc800078ec0ff */
[----:B---3--:R-:W-:Y:S01]  /*0080*/  LEA R7, R7, R0, 0x7 ;  /* 0x0000000007077211 */ /* 0x008fe200078e38ff */
[----:B------:R-:W-:-:S03]  /*0090*/  HFMA2.MMA R0, -RZ, RZ, 0, 0 ;  /* 0x00000000ff007435 */ /* 0x000fc600000001ff */
[C---:B------:R-:W-:Y:S01]  /*00a0*/  ISETP.GE.AND P0, PT, R7.reuse, 0x100, PT ;  /* 0x000001000700780c */ /* 0x040fe20003f06270 */
[----:B--2---:R-:W-:-:S12]  /*00b0*/  IMAD.WIDE R2, R7, 0x4, R2 ;  /* 0x0000000407027825 */ /* 0x004fd800078e0202 */
[----:B------:R-:W2:Y:S01]  /*00c0*/  @!P0 LDG.E R0, desc[UR4][R2.64] ;  /* 0x0000000402008981 */ /* 0x000ea2000c1e1900 */
[----:B------:R-:W2:Y:S01]  /*00d0*/  F2F.F32.F64 R9, UR6 ;  /* 0x0000000600097d10 */ /* 0x000ea20008301000 */
[----:B----4-:R-:W-:-:S04]  /*00e0*/  IMAD.WIDE R4, R7, 0x4, R4 ;  /* 0x0000000407047825 */ /* 0x010fc800078e0204 */
[----:B--2---:R-:W-:Y:S01]  /*00f0*/  FMUL R9, R9, R0 ;  /* 0x0000000009097220 */ /* 0x004fe20000400000 */
[----:B------:R-:W-:Y:S06]  /*0100*/  @P0 EXIT ;  /* 0x000000000000094d */ /* 0x000fec0003800000 */
[----:B------:R-:W-:Y:S01]  /*0110*/  STG.E desc[UR4][R4.64], R9 ;  /* 0x0000000904007986 */ /* 0x000fe2000c101904 */
[----:B------:R-:W-:Y:S05]  /*0120*/  EXIT ;  /* 0x000000000000794d */ /* 0x000fea0003800000 */
.L_x_0:
[----:B------:R-:W-:-:S00]  /*0130*/  BRA `(.L_x_0) ;  /* 0xfffffffc00fc7947 */ /* 0x000fc0000383ffff */
[----:B------:R-:W-:-:S00]  /*0140*/  NOP ;  /* 0x0000000000007918 */ /* 0x000fc00000000000 */
        /* <DEDUP_REMOVED lines=11> */
.L_x_1:


//--------------------- .nv.constant0.triton_poi_fused_mul_0 --------------------------
	.section	.nv.constant0.triton_poi_fused_mul_0,"a",@progbits
	.sectionflags	@""
	.align	4
.nv.constant0.triton_poi_fused_mul_0:
	.zero		556
